//
// Generated by NVIDIA NVVM Compiler
//
// Compiler Build ID: CL-36424714
// Cuda compilation tools, release 13.0, V13.0.88
// Based on NVVM 20.0.0
//

.version 9.0
.target sm_100
.address_size 64

	// .globl	_Z11vector_sqrtPdS_S_

.visible .entry _Z11vector_sqrtPdS_S_(
	.param .u64 .ptr .align 1 _Z11vector_sqrtPdS_S__param_0,
	.param .u64 .ptr .align 1 _Z11vector_sqrtPdS_S__param_1,
	.param .u64 .ptr .align 1 _Z11vector_sqrtPdS_S__param_2
)
{
	.reg .b32 	%r<5>;
	.reg .b64 	%rd<11>;
	.reg .b64 	%fd<6>;

	ld.param.u64 	%rd1, [_Z11vector_sqrtPdS_S__param_0];
	ld.param.u64 	%rd2, [_Z11vector_sqrtPdS_S__param_1];
	ld.param.u64 	%rd3, [_Z11vector_sqrtPdS_S__param_2];
	cvta.to.global.u64 	%rd4, %rd3;
	cvta.to.global.u64 	%rd5, %rd2;
	cvta.to.global.u64 	%rd6, %rd1;
	mov.u32 	%r1, %ctaid.x;
	mov.u32 	%r2, %ntid.x;
	mov.u32 	%r3, %tid.x;
	mad.lo.s32 	%r4, %r1, %r2, %r3;
	mul.wide.s32 	%rd7, %r4, 8;
	add.s64 	%rd8, %rd6, %rd7;
	ld.global.f64 	%fd1, [%rd8];
	add.s64 	%rd9, %rd5, %rd7;
	ld.global.f64 	%fd2, [%rd9];
	mul.f64 	%fd3, %fd2, %fd2;
	fma.rn.f64 	%fd4, %fd1, %fd1, %fd3;
	sqrt.rn.f64 	%fd5, %fd4;
	add.s64 	%rd10, %rd4, %rd7;
	st.global.f64 	[%rd10], %fd5;
	ret;

}


// ===== COMPILED SASS (sm_100) =====

	.target	sm_100

	.elftype	@"ET_EXEC"


//--------------------- .note.nv.tkinfo           --------------------------
	.section	.note.nv.tkinfo,"",@"SHT_NOTE"
	.sectionflags	@"SHF_NOTE_NV_TKINFO"
	.tkinfo
        /*0018*/ 	.word	0x00000002
        /*0030*/ 	.string	""
        /*0030*/ 	.string	"ptxas"
        /*0030*/ 	.string	"Cuda compilation tools, release 13.0, V13.0.88"
        /*0030*/ 	.string	"Build cuda_13.0.r13.0/compiler.36424714_0"
        /*0030*/ 	.string	"-arch sm_100 -m 64 "



//--------------------- .note.nv.cuinfo           --------------------------
	.section	.note.nv.cuinfo,"",@"SHT_NOTE"
	.sectionflags	@"SHF_NOTE_NV_CUINFO"
        /*0018*/ 	.short	0x0002
        /*001a*/ 	.short	0x0064
        /*001c*/ 	.short	0x0082
	.zero		2


//--------------------- .nv.info                  --------------------------
	.section	.nv.info,"",@"SHT_CUDA_INFO"
	.align	4


	//----- nvinfo : EIATTR_REGCOUNT
	.align		4
        /*0000*/ 	.byte	0x04, 0x2f
        /*0002*/ 	.short	(.L_1 - .L_0)
	.align		4
.L_0:
        /*0004*/ 	.word	index@(_Z11vector_sqrtPdS_S_)
        /*0008*/ 	.word	0x00000012


	//----- nvinfo : EIATTR_FRAME_SIZE
	.align		4
.L_1:
        /*000c*/ 	.byte	0x04, 0x11
        /*000e*/ 	.short	(.L_3 - .L_2)
	.align		4
.L_2:
        /*0010*/ 	.word	index@($__internal_0_$__cuda_sm20_dsqrt_rn_f64_mediumpath_v1)
        /*0014*/ 	.word	0x00000000


	//----- nvinfo : EIATTR_FRAME_SIZE
	.align		4
.L_3:
        /*0018*/ 	.byte	0x04, 0x11
        /*001a*/ 	.short	(.L_5 - .L_4)
	.align		4
.L_4:
        /*001c*/ 	.word	index@(_Z11vector_sqrtPdS_S_)
        /*0020*/ 	.word	0x00000000


	//----- nvinfo : EIATTR_MIN_STACK_SIZE
	.align		4
.L_5:
        /*0024*/ 	.byte	0x04, 0x12
        /*0026*/ 	.short	(.L_7 - .L_6)
	.align		4
.L_6:
        /*0028*/ 	.word	index@(_Z11vector_sqrtPdS_S_)
        /*002c*/ 	.word	0x00000000
.L_7:


//--------------------- .nv.compat                --------------------------
	.section	.nv.compat,"",@"SHT_CUDA_COMPAT_INFO"
	.align	4
        /*0000*/ 	.byte	0x02, 0x09, 0x00, 0x00, 0x02, 0x02, 0x01, 0x00, 0x02, 0x05, 0x05, 0x00, 0x03, 0x07, 0x01, 0x01
        /*0010*/ 	.byte	0x02, 0x03, 0x00, 0x00, 0x02, 0x06, 0x01, 0x00, 0x04, 0x0b, 0x08, 0x00, 0x01, 0x00, 0x00, 0x00
        /*0020*/ 	.byte	0x00, 0x00, 0x00, 0x00


//--------------------- .nv.info._Z11vector_sqrtPdS_S_ --------------------------
	.section	.nv.info._Z11vector_sqrtPdS_S_,"",@"SHT_CUDA_INFO"
	.sectionflags	@""
	.align	4


	//----- nvinfo : EIATTR_CUDA_API_VERSION
	.align		4
        /*0000*/ 	.byte	0x04, 0x37
        /*0002*/ 	.short	(.L_9 - .L_8)
.L_8:
        /*0004*/ 	.word	0x00000082


	//----- nvinfo : EIATTR_KPARAM_INFO
	.align		4
.L_9:
        /*0008*/ 	.byte	0x04, 0x17
        /*000a*/ 	.short	(.L_11 - .L_10)
.L_10:
        /*000c*/ 	.word	0x00000000
        /*0010*/ 	.short	0x0002
        /*0012*/ 	.short	0x0010
        /*0014*/ 	.byte	0x00, 0xf5, 0x21, 0x00


	//----- nvinfo : EIATTR_KPARAM_INFO
	.align		4
.L_11:
        /*0018*/ 	.byte	0x04, 0x17
        /*001a*/ 	.short	(.L_13 - .L_12)
.L_12:
        /*001c*/ 	.word	0x00000000
        /*0020*/ 	.short	0x0001
        /*0022*/ 	.short	0x0008
        /*0024*/ 	.byte	0x00, 0xf5, 0x21, 0x00


	//----- nvinfo : EIATTR_KPARAM_INFO
	.align		4
.L_13:
        /*0028*/ 	.byte	0x04, 0x17
        /*002a*/ 	.short	(.L_15 - .L_14)
.L_14:
        /*002c*/ 	.word	0x00000000
        /*0030*/ 	.short	0x0000
        /*0032*/ 	.short	0x0000
        /*0034*/ 	.byte	0x00, 0xf5, 0x21, 0x00


	//----- nvinfo : EIATTR_SPARSE_MMA_MASK
	.align		4
.L_15:
        /*0038*/ 	.byte	0x03, 0x50
        /*003a*/ 	.short	0x0000


	//----- nvinfo : EIATTR_MAXREG_COUNT
	.align		4
        /*003c*/ 	.byte	0x03, 0x1b
        /*003e*/ 	.short	0x00ff


	//----- nvinfo : EIATTR_MERCURY_ISA_VERSION
	.align		4
        /*0040*/ 	.byte	0x03, 0x5f
        /*0042*/ 	.short	0x0101


	//----- nvinfo : EIATTR_VRC_CTA_INIT_COUNT
	.align		4
        /*0044*/ 	.byte	0x02, 0x4a
	.zero		1
	.zero		1


	//----- nvinfo : EIATTR_EXIT_INSTR_OFFSETS
	.align		4
        /*0048*/ 	.byte	0x04, 0x1c
        /*004a*/ 	.short	(.L_17 - .L_16)


	//   ....[0]....
.L_16:
        /*004c*/ 	.word	0x00000270


	//----- nvinfo : EIATTR_CRS_STACK_SIZE
	.align		4
.L_17:
        /*0050*/ 	.byte	0x04, 0x1e
        /*0052*/ 	.short	(.L_19 - .L_18)
.L_18:
        /*0054*/ 	.word	0x00000000


	//----- nvinfo : EIATTR_CBANK_PARAM_SIZE
	.align		4
.L_19:
        /*0058*/ 	.byte	0x03, 0x19
        /*005a*/ 	.short	0x0018


	//----- nvinfo : EIATTR_PARAM_CBANK
	.align		4
        /*005c*/ 	.byte	0x04, 0x0a
        /*005e*/ 	.short	(.L_21 - .L_20)
	.align		4
.L_20:
        /*0060*/ 	.word	index@(.nv.constant0._Z11vector_sqrtPdS_S_)
        /*0064*/ 	.short	0x0380
        /*0066*/ 	.short	0x0018


	//----- nvinfo : EIATTR_SW_WAR
	.align		4
.L_21:
        /*0068*/ 	.byte	0x04, 0x36
        /*006a*/ 	.short	(.L_23 - .L_22)
.L_22:
        /*006c*/ 	.word	0x00000008
.L_23:


//--------------------- .nv.callgraph             --------------------------
	.section	.nv.callgraph,"",@"SHT_CUDA_CALLGRAPH"
	.align	4
	.sectionentsize	8
	.align		4
        /*0000*/ 	.word	0x00000000
	.align		4
        /*0004*/ 	.word	0xffffffff
	.align		4
        /*0008*/ 	.word	0x00000000
	.align		4
        /*000c*/ 	.word	0xfffffffe
	.align		4
        /*0010*/ 	.word	0x00000000
	.align		4
        /*0014*/ 	.word	0xfffffffd
	.align		4
        /*0018*/ 	.word	0x00000000
	.align		4
        /*001c*/ 	.word	0xfffffffc


//--------------------- .text._Z11vector_sqrtPdS_S_ --------------------------
	.section	.text._Z11vector_sqrtPdS_S_,"ax",@progbits
	.align	128
        .global         _Z11vector_sqrtPdS_S_
        .type           _Z11vector_sqrtPdS_S_,@function
        .size           _Z11vector_sqrtPdS_S_,(.L_x_7 - _Z11vector_sqrtPdS_S_)
        .other          _Z11vector_sqrtPdS_S_,@"STO_CUDA_ENTRY STV_DEFAULT"
_Z11vector_sqrtPdS_S_:
.text._Z11vector_sqrtPdS_S_:
[----:B------:R-:W-:Y:S01]  /*0000*/  LDC R1, c[0x0][0x37c] ;  /* 0x0000df00ff017b82 */ /* 0x000fe20000000800 */
[----:B------:R-:W0:Y:S07]  /*0010*/  S2R R5, SR_TID.X ;  /* 0x0000000000057919 */ /* 0x000e2e0000002100 */
[----:B------:R-:W0:Y:S01]  /*0020*/  S2UR UR6, SR_CTAID.X ;  /* 0x00000000000679c3 */ /* 0x000e220000002500 */
[----:B------:R-:W1:Y:S07]  /*0030*/  LDCU.64 UR4, c[0x0][0x358] ;  /* 0x00006b00ff0477ac */ /* 0x000e6e0008000a00 */
[----:B------:R-:W0:Y:S08]  /*0040*/  LDC R0, c[0x0][0x360] ;  /* 0x0000d800ff007b82 */ /* 0x000e300000000800 */
[----:B------:R-:W2:Y:S08]  /*0050*/  LDC.64 R6, c[0x0][0x388] ;  /* 0x0000e200ff067b82 */ /* 0x000eb00000000a00 */
[----:B------:R-:W3:Y:S01]  /*0060*/  LDC.64 R2, c[0x0][0x380] ;  /* 0x0000e000ff027b82 */ /* 0x000ee20000000a00 */
[----:B0-----:R-:W-:-:S04]  /*0070*/  IMAD R0, R0, UR6, R5 ;  /* 0x0000000600007c24 */ /* 0x001fc8000f8e0205 */
[----:B--2---:R-:W-:-:S06]  /*0080*/  IMAD.WIDE R6, R0, 0x8, R6 ;  /* 0x0000000800067825 */ /* 0x004fcc00078e0206 */
[----:B-1----:R-:W2:Y:S01]  /*0090*/  LDG.E.64 R6, desc[UR4][R6.64] ;  /* 0x0000000406067981 */ /* 0x002ea2000c1e1b00 */
[----:B---3--:R-:W-:-:S06]  /*00a0*/  IMAD.WIDE R2, R0, 0x8, R2 ;  /* 0x0000000800027825 */ /* 0x008fcc00078e0202 */
[----:B------:R-:W3:Y:S01]  /*00b0*/  LDG.E.64 R2, desc[UR4][R2.64] ;  /* 0x0000000402027981 */ /* 0x000ee2000c1e1b00 */
[----:B------:R-:W-:Y:S01]  /*00c0*/  IMAD.MOV.U32 R12, RZ, RZ, 0x0 ;  /* 0x00000000ff0c7424 */ /* 0x000fe200078e00ff */
[----:B------:R-:W-:Y:S01]  /*00d0*/  MOV R13, 0x3fd80000 ;  /* 0x3fd80000000d7802 */ /* 0x000fe20000000f00 */
[----:B------:R-:W-:Y:S01]  /*00e0*/  BSSY.RECONVERGENT B0, `(.L_x_0) ;  /* 0x0000015000007945 */ /* 0x000fe20003800200 */
[----:B--2---:R-:W-:-:S08]  /*00f0*/  DMUL R4, R6, R6 ;  /* 0x0000000606047228 */ /* 0x004fd00000000000 */
[----:B---3--:R-:W-:-:S06]  /*0100*/  DFMA R4, R2, R2, R4 ;  /* 0x000000020204722b */ /* 0x008fcc0000000004 */
[----:B------:R-:W0:Y:S04]  /*0110*/  MUFU.RSQ64H R9, R5 ;  /* 0x0000000500097308 */ /* 0x000e280000001c00 */
[----:B------:R-:W-:-:S05]  /*0120*/  VIADD R8, R5, 0xfcb00000 ;  /* 0xfcb0000005087836 */ /* 0x000fca0000000000 */
[----:B------:R-:W-:Y:S01]  /*0130*/  ISETP.GE.U32.AND P0, PT, R8, 0x7ca00000, PT ;  /* 0x7ca000000800780c */ /* 0x000fe20003f06070 */
[----:B0-----:R-:W-:-:S08]  /*0140*/  DMUL R10, R8, R8 ;  /* 0x00000008080a7228 */ /* 0x001fd00000000000 */
[----:B------:R-:W-:-:S08]  /*0150*/  DFMA R10, R4, -R10, 1 ;  /* 0x3ff00000040a742b */ /* 0x000fd0000000080a */
[----:B------:R-:W-:Y:S02]  /*0160*/  DFMA R12, R10, R12, 0.5 ;  /* 0x3fe000000a0c742b */ /* 0x000fe4000000000c */
[----:B------:R-:W-:-:S08]  /*0170*/  DMUL R10, R8, R10 ;  /* 0x0000000a080a7228 */ /* 0x000fd00000000000 */
[----:B------:R-:W-:-:S08]  /*0180*/  DFMA R10, R12, R10, R8 ;  /* 0x0000000a0c0a722b */ /* 0x000fd00000000008 */
[----:B------:R-:W-:Y:S02]  /*0190*/  DMUL R6, R4, R10 ;  /* 0x0000000a04067228 */ /* 0x000fe40000000000 */
[----:B------:R-:W-:Y:S01]  /*01a0*/  VIADD R15, R11, 0xfff00000 ;  /* 0xfff000000b0f7836 */ /* 0x000fe20000000000 */
[----:B------:R-:W-:-:S05]  /*01b0*/  MOV R14, R10 ;  /* 0x0000000a000e7202 */ /* 0x000fca0000000f00 */
[----:B------:R-:W-:-:S08]  /*01c0*/  DFMA R12, R6, -R6, R4 ;  /* 0x80000006060c722b */ /* 0x000fd00000000004 */
[----:B------:R-:W-:Y:S01]  /*01d0*/  DFMA R2, R12, R14, R6 ;  /* 0x0000000e0c02722b */ /* 0x000fe20000000006 */
[----:B------:R-:W-:Y:S10]  /*01e0*/  @!P0 BRA `(.L_x_1) ;  /* 0x0000000000108947 */ /* 0x000ff40003800000 */
[----:B------:R-:W-:-:S07]  /*01f0*/  MOV R2, 0x210 ;  /* 0x0000021000027802 */ /* 0x000fce0000000f00 */
[----:B------:R-:W-:Y:S05]  /*0200*/  CALL.REL.NOINC `($__internal_0_$__cuda_sm20_dsqrt_rn_f64_mediumpath_v1) ;  /* 0x00000000001c7944 */ /* 0x000fea0003c00000 */
[----:B------:R-:W-:Y:S01]  /*0210*/  IMAD.MOV.U32 R2, RZ, RZ, R6 ;  /* 0x000000ffff027224 */ /* 0x000fe200078e0006 */
[----:B------:R-:W-:-:S07]  /*0220*/  MOV R3, R7 ;  /* 0x0000000700037202 */ /* 0x000fce0000000f00 */
.L_x_1:
[----:B------:R-:W-:Y:S05]  /*0230*/  BSYNC.RECONVERGENT B0 ;  /* 0x0000000000007941 */ /* 0x000fea0003800200 */
.L_x_0:
[----:B------:R-:W0:Y:S02]  /*0240*/  LDC.64 R4, c[0x0][0x390] ;  /* 0x0000e400ff047b82 */ /* 0x000e240000000a00 */
[----:B0-----:R-:W-:-:S05]  /*0250*/  IMAD.WIDE R4, R0, 0x8, R4 ;  /* 0x0000000800047825 */ /* 0x001fca00078e0204 */
[----:B------:R-:W-:Y:S01]  /*0260*/  STG.E.64 desc[UR4][R4.64], R2 ;  /* 0x0000000204007986 */ /* 0x000fe2000c101b04 */
[----:B------:R-:W-:Y:S05]  /*0270*/  EXIT ;  /* 0x000000000000794d */ /* 0x000fea0003800000 */
        .weak           $__internal_0_$__cuda_sm20_dsqrt_rn_f64_mediumpath_v1
        .type           $__internal_0_$__cuda_sm20_dsqrt_rn_f64_mediumpath_v1,@function
        .size           $__internal_0_$__cuda_sm20_dsqrt_rn_f64_mediumpath_v1,(.L_x_7 - $__internal_0_$__cuda_sm20_dsqrt_rn_f64_mediumpath_v1)
$__internal_0_$__cuda_sm20_dsqrt_rn_f64_mediumpath_v1:
[----:B------:R-:W-:Y:S01]  /*0280*/  ISETP.GE.U32.AND P0, PT, R8, -0x3400000, PT ;  /* 0xfcc000000800780c */ /* 0x000fe20003f06070 */
[----:B------:R-:W-:Y:S01]  /*0290*/  BSSY.RECONVERGENT B1, `(.L_x_2) ;  /* 0x0000024000017945 */ /* 0x000fe20003800200 */
[----:B------:R-:W-:-:S11]  /*02a0*/  IMAD.MOV.U32 R11, RZ, RZ, R15 ;  /* 0x000000ffff0b7224 */ /* 0x000fd600078e000f */
[----:B------:R-:W-:Y:S05]  /*02b0*/  @!P0 BRA `(.L_x_3) ;  /* 0x0000000000208947 */ /* 0x000fea0003800000 */
[----:B------:R-:W-:-:S10]  /*02c0*/  DFMA.RM R6, R12, R10, R6 ;  /* 0x0000000a0c06722b */ /* 0x000fd40000004006 */
[----:B------:R-:W-:-:S04]  /*02d0*/  IADD3 R8, P0, PT, R6, 0x1, RZ ;  /* 0x0000000106087810 */ /* 0x000fc80007f1e0ff */
[----:B------:R-:W-:-:S06]  /*02e0*/  IADD3.X R9, PT, PT, RZ, R7, RZ, P0, !PT ;  /* 0x00000007ff097210 */ /* 0x000fcc00007fe4ff */
[----:B------:R-:W-:-:S08]  /*02f0*/  DFMA.RP R4, -R6, R8, R4 ;  /* 0x000000080604722b */ /* 0x000fd00000008104 */
[----:B------:R-:W-:-:S06]  /*0300*/  DSETP.GT.AND P0, PT, R4, RZ, PT ;  /* 0x000000ff0400722a */ /* 0x000fcc0003f04000 */
[----:B------:R-:W-:Y:S02]  /*0310*/  FSEL R6, R8, R6, P0 ;  /* 0x0000000608067208 */ /* 0x000fe40000000000 */
[----:B------:R-:W-:Y:S01]  /*0320*/  FSEL R7, R9, R7, P0 ;  /* 0x0000000709077208 */ /* 0x000fe20000000000 */
[----:B------:R-:W-:Y:S06]  /*0330*/  BRA `(.L_x_4) ;  /* 0x0000000000647947 */ /* 0x000fec0003800000 */
.L_x_3:
[----:B------:R-:W-:-:S14]  /*0340*/  DSETP.NE.AND P0, PT, R4, RZ, PT ;  /* 0x000000ff0400722a */ /* 0x000fdc0003f05000 */
[----:B------:R-:W-:Y:S05]  /*0350*/  @!P0 BRA `(.L_x_5) ;  /* 0x0000000000588947 */ /* 0x000fea0003800000 */
[----:B------:R-:W-:-:S13]  /*0360*/  ISETP.GE.AND P0, PT, R5, RZ, PT ;  /* 0x000000ff0500720c */ /* 0x000fda0003f06270 */
[----:B------:R-:W-:Y:S01]  /*0370*/  @!P0 IMAD.MOV.U32 R6, RZ, RZ, 0x0 ;  /* 0x00000000ff068424 */ /* 0x000fe200078e00ff */
[----:B------:R-:W-:Y:S01]  /*0380*/  @!P0 MOV R7, 0xfff80000 ;  /* 0xfff8000000078802 */ /* 0x000fe20000000f00 */
[----:B------:R-:W-:Y:S06]  /*0390*/  @!P0 BRA `(.L_x_4) ;  /* 0x00000000004c8947 */ /* 0x000fec0003800000 */
[----:B------:R-:W-:-:S13]  /*03a0*/  ISETP.GT.AND P0, PT, R5, 0x7fefffff, PT ;  /* 0x7fefffff0500780c */ /* 0x000fda0003f04270 */
[----:B------:R-:W-:Y:S05]  /*03b0*/  @P0 BRA `(.L_x_5) ;  /* 0x0000000000400947 */ /* 0x000fea0003800000 */
[----:B------:R-:W-:Y:S01]  /*03c0*/  DMUL R4, R4, 8.11296384146066816958e+31 ;  /* 0x4690000004047828 */ /* 0x000fe20000000000 */
[----:B------:R-:W-:Y:S01]  /*03d0*/  IMAD.MOV.U32 R6, RZ, RZ, RZ ;  /* 0x000000ffff067224 */ /* 0x000fe200078e00ff */
[----:B------:R-:W-:Y:S01]  /*03e0*/  MOV R10, 0x0 ;  /* 0x00000000000a7802 */ /* 0x000fe20000000f00 */
[----:B------:R-:W-:-:S03]  /*03f0*/  IMAD.MOV.U32 R11, RZ, RZ, 0x3fd80000 ;  /* 0x3fd80000ff0b7424 */ /* 0x000fc600078e00ff */
[----:B------:R-:W0:Y:S02]  /*0400*/  MUFU.RSQ64H R7, R5 ;  /* 0x0000000500077308 */ /* 0x000e240000001c00 */
[----:B0-----:R-:W-:-:S08]  /*0410*/  DMUL R8, R6, R6 ;  /* 0x0000000606087228 */ /* 0x001fd00000000000 */
[----:B------:R-:W-:-:S08]  /*0420*/  DFMA R8, R4, -R8, 1 ;  /* 0x3ff000000408742b */ /* 0x000fd00000000808 */
[----:B------:R-:W-:Y:S02]  /*0430*/  DFMA R10, R8, R10, 0.5 ;  /* 0x3fe00000080a742b */ /* 0x000fe4000000000a */
[----:B------:R-:W-:-:S08]  /*0440*/  DMUL R8, R6, R8 ;  /* 0x0000000806087228 */ /* 0x000fd00000000000 */
[----:B------:R-:W-:-:S08]  /*0450*/  DFMA R8, R10, R8, R6 ;  /* 0x000000080a08722b */ /* 0x000fd00000000006 */
[----:B------:R-:W-:Y:S02]  /*0460*/  DMUL R6, R4, R8 ;  /* 0x0000000804067228 */ /* 0x000fe40000000000 */
[----:B------:R-:W-:-:S06]  /*0470*/  IADD3 R9, PT, PT, R9, -0x100000, RZ ;  /* 0xfff0000009097810 */ /* 0x000fcc0007ffe0ff */
[----:B------:R-:W-:-:S08]  /*0480*/  DFMA R10, R6, -R6, R4 ;  /* 0x80000006060a722b */ /* 0x000fd00000000004 */
[----:B------:R-:W-:-:S10]  /*0490*/  DFMA R6, R8, R10, R6 ;  /* 0x0000000a0806722b */ /* 0x000fd40000000006 */
[----:B------:R-:W-:Y:S01]  /*04a0*/  VIADD R7, R7, 0xfcb00000 ;  /* 0xfcb0000007077836 */ /* 0x000fe20000000000 */
[----:B------:R-:W-:Y:S06]  /*04b0*/  BRA `(.L_x_4) ;  /* 0x0000000000047947 */ /* 0x000fec0003800000 */
.L_x_5:
[----:B------:R-:W-:-:S11]  /*04c0*/  DADD R6, R4, R4 ;  /* 0x0000000004067229 */ /* 0x000fd60000000004 */
.L_x_4:
[----:B------:R-:W-:Y:S05]  /*04d0*/  BSYNC.RECONVERGENT B1 ;  /* 0x0000000000017941 */ /* 0x000fea0003800200 */
.L_x_2:
[----:B------:R-:W-:-:S04]  /*04e0*/  MOV R3, 0x0 ;  /* 0x0000000000037802 */ /* 0x000fc80000000f00 */
[----:B------:R-:W-:Y:S05]  /*04f0*/  RET.REL.NODEC R2 `(_Z11vector_sqrtPdS_S_) ;  /* 0xfffffff802c07950 */ /* 0x000fea0003c3ffff */
.L_x_6:
[----:B------:R-:W-:-:S00]  /*0500*/  BRA `(.L_x_6) ;  /* 0xfffffffc00fc7947 */ /* 0x000fc0000383ffff */
[----:B------:R-:W-:-:S00]  /*0510*/  NOP ;  /* 0x0000000000007918 */ /* 0x000fc00000000000 */
        /* <DEDUP_REMOVED lines=14> */
.L_x_7:


//--------------------- .nv.shared.reserved.0     --------------------------
	.section	.nv.shared.reserved.0,"aw",@nobits
	.weak		__nv_reservedSMEM_offset_0_alias
	.size		__nv_reservedSMEM_offset_0_alias, 0, 64
	.other		__nv_reservedSMEM_offset_0_alias,@"STO_CUDA_RESERVED_SHARED STV_DEFAULT"
__nv_reservedSMEM_offset_0_alias:
	.zero		0
	.zero		64


//--------------------- .nv.constant0._Z11vector_sqrtPdS_S_ --------------------------
	.section	.nv.constant0._Z11vector_sqrtPdS_S_,"a",@progbits
	.sectionflags	@""
	.align	4
.nv.constant0._Z11vector_sqrtPdS_S_:
	.zero		920


//--------------------- SYMBOLS --------------------------

	.type		.nv.reservedSmem.offset0,@object
	.size		.nv.reservedSmem.offset0,0x4
